//
// Generated by NVIDIA NVVM Compiler
//
// Compiler Build ID: CL-36424714
// Cuda compilation tools, release 13.0, V13.0.88
// Based on NVVM 20.0.0
//

.version 9.0
.target sm_100
.address_size 64

	// .globl	_Z7pi_kernPfS_
.extern .func  (.param .b32 func_retval0) vprintf
(
	.param .b64 vprintf_param_0,
	.param .b64 vprintf_param_1
)
;
.global .align 1 .b8 $str[8] = {37, 102, 44, 32, 37, 102, 10};

.visible .entry _Z7pi_kernPfS_(
	.param .u64 .ptr .align 1 _Z7pi_kernPfS__param_0,
	.param .u64 .ptr .align 1 _Z7pi_kernPfS__param_1
)
{
	.local .align 16 .b8 	__local_depot0[16];
	.reg .b64 	%SP;
	.reg .b64 	%SPL;
	.reg .pred 	%p<2>;
	.reg .b32 	%r<11>;
	.reg .b32 	%f<105>;
	.reg .b64 	%rd<12>;
	.reg .b64 	%fd<3>;

	mov.u64 	%SPL, __local_depot0;
	cvta.local.u64 	%SP, %SPL;
	ld.param.u64 	%rd1, [_Z7pi_kernPfS__param_0];
	ld.param.u64 	%rd2, [_Z7pi_kernPfS__param_1];
	mov.u32 	%r5, %tid.x;
	mov.u32 	%r6, %ctaid.x;
	shl.b32 	%r7, %r6, 6;
	add.s32 	%r1, %r7, %r5;
	cvt.rn.f32.s32 	%f12, %r1;
	div.rn.f32 	%f104, %f12, 0f44200000;
	mul.f32 	%f13, %f104, %f104;
	mov.f32 	%f14, 0f3F800000;
	sub.f32 	%f15, %f14, %f13;
	sqrt.rn.f32 	%f103, %f15;
	mov.f32 	%f101, 0f00000000;
	mov.b32 	%r10, 0;
	mov.f32 	%f102, %f101;
$L__BB0_1:
	add.f32 	%f16, %f104, 0f384CCCCD;
	mul.f32 	%f17, %f16, %f16;
	mov.f32 	%f18, 0f3F800000;
	sub.f32 	%f19, %f18, %f17;
	sqrt.rn.f32 	%f20, %f19;
	mul.f32 	%f21, %f16, %f20;
	fma.rn.f32 	%f22, %f104, %f103, %f21;
	mul.f32 	%f23, %f22, 0f384CCCCD;
	fma.rn.f32 	%f24, %f23, 0f3F000000, %f102;
	add.f32 	%f25, %f103, %f20;
	mul.f32 	%f26, %f25, 0f384CCCCD;
	fma.rn.f32 	%f27, %f26, 0f3F000000, %f101;
	add.f32 	%f28, %f16, 0f384CCCCD;
	mul.f32 	%f29, %f28, %f28;
	sub.f32 	%f30, %f18, %f29;
	sqrt.rn.f32 	%f31, %f30;
	mul.f32 	%f32, %f28, %f31;
	fma.rn.f32 	%f33, %f16, %f20, %f32;
	mul.f32 	%f34, %f33, 0f384CCCCD;
	fma.rn.f32 	%f35, %f34, 0f3F000000, %f24;
	add.f32 	%f36, %f20, %f31;
	mul.f32 	%f37, %f36, 0f384CCCCD;
	fma.rn.f32 	%f38, %f37, 0f3F000000, %f27;
	add.f32 	%f39, %f28, 0f384CCCCD;
	mul.f32 	%f40, %f39, %f39;
	sub.f32 	%f41, %f18, %f40;
	sqrt.rn.f32 	%f42, %f41;
	mul.f32 	%f43, %f39, %f42;
	fma.rn.f32 	%f44, %f28, %f31, %f43;
	mul.f32 	%f45, %f44, 0f384CCCCD;
	fma.rn.f32 	%f46, %f45, 0f3F000000, %f35;
	add.f32 	%f47, %f31, %f42;
	mul.f32 	%f48, %f47, 0f384CCCCD;
	fma.rn.f32 	%f49, %f48, 0f3F000000, %f38;
	add.f32 	%f50, %f39, 0f384CCCCD;
	mul.f32 	%f51, %f50, %f50;
	sub.f32 	%f52, %f18, %f51;
	sqrt.rn.f32 	%f53, %f52;
	mul.f32 	%f54, %f50, %f53;
	fma.rn.f32 	%f55, %f39, %f42, %f54;
	mul.f32 	%f56, %f55, 0f384CCCCD;
	fma.rn.f32 	%f57, %f56, 0f3F000000, %f46;
	add.f32 	%f58, %f42, %f53;
	mul.f32 	%f59, %f58, 0f384CCCCD;
	fma.rn.f32 	%f60, %f59, 0f3F000000, %f49;
	add.f32 	%f61, %f50, 0f384CCCCD;
	mul.f32 	%f62, %f61, %f61;
	sub.f32 	%f63, %f18, %f62;
	sqrt.rn.f32 	%f64, %f63;
	mul.f32 	%f65, %f61, %f64;
	fma.rn.f32 	%f66, %f50, %f53, %f65;
	mul.f32 	%f67, %f66, 0f384CCCCD;
	fma.rn.f32 	%f68, %f67, 0f3F000000, %f57;
	add.f32 	%f69, %f53, %f64;
	mul.f32 	%f70, %f69, 0f384CCCCD;
	fma.rn.f32 	%f71, %f70, 0f3F000000, %f60;
	add.f32 	%f72, %f61, 0f384CCCCD;
	mul.f32 	%f73, %f72, %f72;
	sub.f32 	%f74, %f18, %f73;
	sqrt.rn.f32 	%f75, %f74;
	mul.f32 	%f76, %f72, %f75;
	fma.rn.f32 	%f77, %f61, %f64, %f76;
	mul.f32 	%f78, %f77, 0f384CCCCD;
	fma.rn.f32 	%f79, %f78, 0f3F000000, %f68;
	add.f32 	%f80, %f64, %f75;
	mul.f32 	%f81, %f80, 0f384CCCCD;
	fma.rn.f32 	%f82, %f81, 0f3F000000, %f71;
	add.f32 	%f83, %f72, 0f384CCCCD;
	mul.f32 	%f84, %f83, %f83;
	sub.f32 	%f85, %f18, %f84;
	sqrt.rn.f32 	%f86, %f85;
	mul.f32 	%f87, %f83, %f86;
	fma.rn.f32 	%f88, %f72, %f75, %f87;
	mul.f32 	%f89, %f88, 0f384CCCCD;
	fma.rn.f32 	%f90, %f89, 0f3F000000, %f79;
	add.f32 	%f91, %f75, %f86;
	mul.f32 	%f92, %f91, 0f384CCCCD;
	fma.rn.f32 	%f93, %f92, 0f3F000000, %f82;
	add.f32 	%f104, %f83, 0f384CCCCD;
	mul.f32 	%f94, %f104, %f104;
	sub.f32 	%f95, %f18, %f94;
	sqrt.rn.f32 	%f103, %f95;
	mul.f32 	%f96, %f104, %f103;
	fma.rn.f32 	%f97, %f83, %f86, %f96;
	mul.f32 	%f98, %f97, 0f384CCCCD;
	fma.rn.f32 	%f102, %f98, 0f3F000000, %f90;
	add.f32 	%f99, %f86, %f103;
	mul.f32 	%f100, %f99, 0f384CCCCD;
	fma.rn.f32 	%f101, %f100, 0f3F000000, %f93;
	add.s32 	%r10, %r10, 8;
	setp.ne.s32 	%p1, %r10, 32;
	@%p1 bra 	$L__BB0_1;
	add.u64 	%rd3, %SP, 0;
	add.u64 	%rd4, %SPL, 0;
	cvta.to.global.u64 	%rd5, %rd1;
	cvta.to.global.u64 	%rd6, %rd2;
	cvt.f64.f32 	%fd1, %f102;
	cvt.f64.f32 	%fd2, %f101;
	st.local.v2.f64 	[%rd4], {%fd1, %fd2};
	mov.u64 	%rd7, $str;
	cvta.global.u64 	%rd8, %rd7;
	{ // callseq 0, 0
	.param .b64 param0;
	st.param.b64 	[param0], %rd8;
	.param .b64 param1;
	st.param.b64 	[param1], %rd3;
	.param .b32 retval0;
	call.uni (retval0), 
	vprintf, 
	(
	param0, 
	param1
	);
	ld.param.b32 	%r8, [retval0];
	} // callseq 0
	mul.wide.s32 	%rd9, %r1, 4;
	add.s64 	%rd10, %rd5, %rd9;
	st.global.f32 	[%rd10], %f102;
	add.s64 	%rd11, %rd6, %rd9;
	st.global.f32 	[%rd11], %f101;
	ret;

}


// ===== COMPILED SASS (sm_100) =====

	.target	sm_100

	.elftype	@"ET_EXEC"


//--------------------- .note.nv.tkinfo           --------------------------
	.section	.note.nv.tkinfo,"",@"SHT_NOTE"
	.sectionflags	@"SHF_NOTE_NV_TKINFO"
	.tkinfo
        /*0018*/ 	.word	0x00000002
        /*0030*/ 	.string	""
        /*0030*/ 	.string	"ptxas"
        /*0030*/ 	.string	"Cuda compilation tools, release 13.0, V13.0.88"
        /*0030*/ 	.string	"Build cuda_13.0.r13.0/compiler.36424714_0"
        /*0030*/ 	.string	"-arch sm_100 -m 64 "



//--------------------- .note.nv.cuinfo           --------------------------
	.section	.note.nv.cuinfo,"",@"SHT_NOTE"
	.sectionflags	@"SHF_NOTE_NV_CUINFO"
        /*0018*/ 	.short	0x0002
        /*001a*/ 	.short	0x0064
        /*001c*/ 	.short	0x0082
	.zero		2


//--------------------- .nv.info                  --------------------------
	.section	.nv.info,"",@"SHT_CUDA_INFO"
	.align	4


	//----- nvinfo : EIATTR_REGCOUNT
	.align		4
        /*0000*/ 	.byte	0x04, 0x2f
        /*0002*/ 	.short	(.L_2 - .L_1)
	.align		4
.L_1:
        /*0004*/ 	.word	index@(_Z7pi_kernPfS_)
        /*0008*/ 	.word	0x00000018


	//----- nvinfo : EIATTR_FRAME_SIZE
	.align		4
.L_2:
        /*000c*/ 	.byte	0x04, 0x11
        /*000e*/ 	.short	(.L_4 - .L_3)
	.align		4
.L_3:
        /*0010*/ 	.word	index@($__internal_1_$__cuda_sm3x_div_rn_noftz_f32_slowpath)
        /*0014*/ 	.word	0x00000010


	//----- nvinfo : EIATTR_FRAME_SIZE
	.align		4
.L_4:
        /*0018*/ 	.byte	0x04, 0x11
        /*001a*/ 	.short	(.L_6 - .L_5)
	.align		4
.L_5:
        /*001c*/ 	.word	index@($__internal_0_$__cuda_sm20_sqrt_rn_f32_slowpath)
        /*0020*/ 	.word	0x00000010


	//----- nvinfo : EIATTR_FRAME_SIZE
	.align		4
.L_6:
        /*0024*/ 	.byte	0x04, 0x11
        /*0026*/ 	.short	(.L_8 - .L_7)
	.align		4
.L_7:
        /*0028*/ 	.word	index@(_Z7pi_kernPfS_)
        /*002c*/ 	.word	0x00000010


	//----- nvinfo : EIATTR_MIN_STACK_SIZE
	.align		4
.L_8:
        /*0030*/ 	.byte	0x04, 0x12
        /*0032*/ 	.short	(.L_10 - .L_9)
	.align		4
.L_9:
        /*0034*/ 	.word	index@(_Z7pi_kernPfS_)
        /*0038*/ 	.word	0x00000010
.L_10:


//--------------------- .nv.compat                --------------------------
	.section	.nv.compat,"",@"SHT_CUDA_COMPAT_INFO"
	.align	4
        /*0000*/ 	.byte	0x02, 0x09, 0x00, 0x00, 0x02, 0x02, 0x01, 0x00, 0x02, 0x05, 0x05, 0x00, 0x03, 0x07, 0x01, 0x01
        /*0010*/ 	.byte	0x02, 0x03, 0x00, 0x00, 0x02, 0x06, 0x01, 0x00, 0x04, 0x0b, 0x08, 0x00, 0x01, 0x00, 0x00, 0x00
        /*0020*/ 	.byte	0x00, 0x00, 0x00, 0x00


//--------------------- .nv.info._Z7pi_kernPfS_   --------------------------
	.section	.nv.info._Z7pi_kernPfS_,"",@"SHT_CUDA_INFO"
	.sectionflags	@""
	.align	4


	//----- nvinfo : EIATTR_CUDA_API_VERSION
	.align		4
        /*0000*/ 	.byte	0x04, 0x37
        /*0002*/ 	.short	(.L_12 - .L_11)
.L_11:
        /*0004*/ 	.word	0x00000082


	//----- nvinfo : EIATTR_KPARAM_INFO
	.align		4
.L_12:
        /*0008*/ 	.byte	0x04, 0x17
        /*000a*/ 	.short	(.L_14 - .L_13)
.L_13:
        /*000c*/ 	.word	0x00000000
        /*0010*/ 	.short	0x0001
        /*0012*/ 	.short	0x0008
        /*0014*/ 	.byte	0x00, 0xf5, 0x21, 0x00


	//----- nvinfo : EIATTR_KPARAM_INFO
	.align		4
.L_14:
        /*0018*/ 	.byte	0x04, 0x17
        /*001a*/ 	.short	(.L_16 - .L_15)
.L_15:
        /*001c*/ 	.word	0x00000000
        /*0020*/ 	.short	0x0000
        /*0022*/ 	.short	0x0000
        /*0024*/ 	.byte	0x00, 0xf5, 0x21, 0x00


	//----- nvinfo : EIATTR_SPARSE_MMA_MASK
	.align		4
.L_16:
        /*0028*/ 	.byte	0x03, 0x50
        /*002a*/ 	.short	0x0000


	//----- nvinfo : EIATTR_MAXREG_COUNT
	.align		4
        /*002c*/ 	.byte	0x03, 0x1b
        /*002e*/ 	.short	0x00ff


	//----- nvinfo : EIATTR_EXTERNS
	.align		4
        /*0030*/ 	.byte	0x04, 0x0f
        /*0032*/ 	.short	(.L_18 - .L_17)


	//   ....[0]....
	.align		4
.L_17:
        /*0034*/ 	.word	index@(vprintf)


	//----- nvinfo : EIATTR_MERCURY_ISA_VERSION
	.align		4
.L_18:
        /*0038*/ 	.byte	0x03, 0x5f
        /*003a*/ 	.short	0x0101


	//----- nvinfo : EIATTR_VRC_CTA_INIT_COUNT
	.align		4
        /*003c*/ 	.byte	0x02, 0x4a
	.zero		1
	.zero		1


	//----- nvinfo : EIATTR_SYSCALL_OFFSETS
	.align		4
        /*0040*/ 	.byte	0x04, 0x46
        /*0042*/ 	.short	(.L_20 - .L_19)


	//   ....[0]....
.L_19:
        /*0044*/ 	.word	0x00000fc0


	//----- nvinfo : EIATTR_EXIT_INSTR_OFFSETS
	.align		4
.L_20:
        /*0048*/ 	.byte	0x04, 0x1c
        /*004a*/ 	.short	(.L_22 - .L_21)


	//   ....[0]....
.L_21:
        /*004c*/ 	.word	0x00001030


	//----- nvinfo : EIATTR_CRS_STACK_SIZE
	.align		4
.L_22:
        /*0050*/ 	.byte	0x04, 0x1e
        /*0052*/ 	.short	(.L_24 - .L_23)
.L_23:
        /*0054*/ 	.word	0x00000000


	//----- nvinfo : EIATTR_CBANK_PARAM_SIZE
	.align		4
.L_24:
        /*0058*/ 	.byte	0x03, 0x19
        /*005a*/ 	.short	0x0010


	//----- nvinfo : EIATTR_PARAM_CBANK
	.align		4
        /*005c*/ 	.byte	0x04, 0x0a
        /*005e*/ 	.short	(.L_26 - .L_25)
	.align		4
.L_25:
        /*0060*/ 	.word	index@(.nv.constant0._Z7pi_kernPfS_)
        /*0064*/ 	.short	0x0380
        /*0066*/ 	.short	0x0010


	//----- nvinfo : EIATTR_SW_WAR
	.align		4
.L_26:
        /*0068*/ 	.byte	0x04, 0x36
        /*006a*/ 	.short	(.L_28 - .L_27)
.L_27:
        /*006c*/ 	.word	0x00000008
.L_28:


//--------------------- .nv.callgraph             --------------------------
	.section	.nv.callgraph,"",@"SHT_CUDA_CALLGRAPH"
	.align	4
	.sectionentsize	8
	.align		4
        /*0000*/ 	.word	0x00000000
	.align		4
        /*0004*/ 	.word	0xffffffff
	.align		4
        /*0008*/ 	.word	index@(_Z7pi_kernPfS_)
	.align		4
        /*000c*/ 	.word	index@(vprintf)
	.align		4
        /*0010*/ 	.word	0x00000000
	.align		4
        /*0014*/ 	.word	0xfffffffe
	.align		4
        /*0018*/ 	.word	0x00000000
	.align		4
        /*001c*/ 	.word	0xfffffffd
	.align		4
        /*0020*/ 	.word	0x00000000
	.align		4
        /*0024*/ 	.word	0xfffffffc


//--------------------- .nv.constant4             --------------------------
	.section	.nv.constant4,"a",@progbits
	.align	8
	.align		8
.nv.constant4:
        /*0000*/ 	.dword	vprintf
	.align		8
        /*0008*/ 	.dword	$str


//--------------------- .text._Z7pi_kernPfS_      --------------------------
	.section	.text._Z7pi_kernPfS_,"ax",@progbits
	.align	128
        .global         _Z7pi_kernPfS_
        .type           _Z7pi_kernPfS_,@function
        .size           _Z7pi_kernPfS_,(.L_x_48 - _Z7pi_kernPfS_)
        .other          _Z7pi_kernPfS_,@"STO_CUDA_ENTRY STV_DEFAULT"
_Z7pi_kernPfS_:
.text._Z7pi_kernPfS_:
[----:B------:R-:W0:Y:S01]  /*0000*/  LDC R1, c[0x0][0x37c] ;  /* 0x0000df00ff017b82 */ /* 0x000e220000000800 */
[----:B------:R-:W1:Y:S01]  /*0010*/  S2R R17, SR_TID.X ;  /* 0x0000000000117919 */ /* 0x000e620000002100 */
[----:B------:R-:W-:Y:S01]  /*0020*/  HFMA2 R3, -RZ, RZ, 0.849609375, -19.203125 ;  /* 0x3acccccdff037431 */ /* 0x000fe200000001ff */
[----:B------:R-:W2:Y:S01]  /*0030*/  LDCU UR4, c[0x0][0x2f8] ;  /* 0x00005f00ff0477ac */ /* 0x000ea20008000800 */
[----:B------:R-:W-:Y:S01]  /*0040*/  MOV R2, 0x44200000 ;  /* 0x4420000000027802 */ /* 0x000fe20000000f00 */
[----:B------:R-:W1:Y:S01]  /*0050*/  S2R R0, SR_CTAID.X ;  /* 0x0000000000007919 */ /* 0x000e620000002500 */
[----:B0-----:R-:W-:Y:S01]  /*0060*/  IADD3 R1, PT, PT, R1, -0x10, RZ ;  /* 0xfffffff001017810 */ /* 0x001fe20007ffe0ff */
[----:B------:R-:W0:Y:S01]  /*0070*/  LDCU UR5, c[0x0][0x2fc] ;  /* 0x00005f80ff0577ac */ /* 0x000e220008000800 */
[----:B------:R-:W-:Y:S01]  /*0080*/  BSSY.RECONVERGENT B0, `(.L_x_0) ;  /* 0x000000f000007945 */ /* 0x000fe20003800200 */
[----:B------:R-:W-:-:S04]  /*0090*/  FFMA R2, R3, -R2, 1 ;  /* 0x3f80000003027423 */ /* 0x000fc80000000802 */
[----:B------:R-:W-:Y:S01]  /*00a0*/  FFMA R3, R2, R3, 0.0015625000232830643654 ;  /* 0x3acccccd02037423 */ /* 0x000fe20000000003 */
[----:B--2---:R-:W-:-:S04]  /*00b0*/  IADD3 R6, P1, PT, R1, UR4, RZ ;  /* 0x0000000401067c10 */ /* 0x004fc8000ff3e0ff */
[----:B0-----:R-:W-:Y:S02]  /*00c0*/  IADD3.X R7, PT, PT, RZ, UR5, RZ, P1, !PT ;  /* 0x00000005ff077c10 */ /* 0x001fe40008ffe4ff */
[----:B-1----:R-:W-:-:S04]  /*00d0*/  LEA R17, R0, R17, 0x6 ;  /* 0x0000001100117211 */ /* 0x002fc800078e30ff */
[----:B------:R-:W-:-:S04]  /*00e0*/  I2FP.F32.S32 R0, R17 ;  /* 0x0000001100007245 */ /* 0x000fc80000201400 */
[----:B------:R-:W0:Y:S01]  /*00f0*/  FCHK P0, R0, 640 ;  /* 0x4420000000007902 */ /* 0x000e220000000000 */
[----:B------:R-:W-:-:S04]  /*0100*/  FFMA R2, R0, R3, RZ ;  /* 0x0000000300027223 */ /* 0x000fc800000000ff */
[----:B------:R-:W-:-:S04]  /*0110*/  FFMA R4, R2, -640, R0 ;  /* 0xc420000002047823 */ /* 0x000fc80000000000 */
[----:B------:R-:W-:Y:S01]  /*0120*/  FFMA R3, R3, R4, R2 ;  /* 0x0000000403037223 */ /* 0x000fe20000000002 */
[----:B0-----:R-:W-:Y:S06]  /*0130*/  @!P0 BRA `(.L_x_1) ;  /* 0x00000000000c8947 */ /* 0x001fec0003800000 */
[----:B------:R-:W-:-:S07]  /*0140*/  MOV R2, 0x160 ;  /* 0x0000016000027802 */ /* 0x000fce0000000f00 */
[----:B------:R-:W-:Y:S05]  /*0150*/  CALL.REL.NOINC `($__internal_1_$__cuda_sm3x_div_rn_noftz_f32_slowpath) ;  /* 0x0000001000107944 */ /* 0x000fea0003c00000 */
[----:B------:R-:W-:-:S07]  /*0160*/  MOV R3, R4 ;  /* 0x0000000400037202 */ /* 0x000fce0000000f00 */
.L_x_1:
[----:B------:R-:W-:Y:S05]  /*0170*/  BSYNC.RECONVERGENT B0 ;  /* 0x0000000000007941 */ /* 0x000fea0003800200 */
.L_x_0:
[----:B------:R-:W-:Y:S01]  /*0180*/  FFMA R5, -R3, R3, 1 ;  /* 0x3f80000003057423 */ /* 0x000fe20000000103 */
[----:B------:R-:W-:Y:S03]  /*0190*/  BSSY.RECONVERGENT B0, `(.L_x_2) ;  /* 0x000000f000007945 */ /* 0x000fe60003800200 */
[----:B------:R0:W1:Y:S01]  /*01a0*/  MUFU.RSQ R2, R5 ;  /* 0x0000000500027308 */ /* 0x0000620000001400 */
[----:B------:R-:W-:-:S04]  /*01b0*/  IADD3 R0, PT, PT, R5, -0xd000000, RZ ;  /* 0xf300000005007810 */ /* 0x000fc80007ffe0ff */
[----:B------:R-:W-:-:S13]  /*01c0*/  ISETP.GT.U32.AND P0, PT, R0, 0x727fffff, PT ;  /* 0x727fffff0000780c */ /* 0x000fda0003f04070 */
[----:B01----:R-:W-:Y:S05]  /*01d0*/  @!P0 BRA `(.L_x_3) ;  /* 0x0000000000188947 */ /* 0x003fea0003800000 */
[----:B------:R-:W-:Y:S01]  /*01e0*/  BSSY.RECONVERGENT B1, `(.L_x_4) ;  /* 0x0000004000017945 */ /* 0x000fe20003800200 */
[----:B------:R-:W-:Y:S02]  /*01f0*/  MOV R0, R5 ;  /* 0x0000000500007202 */ /* 0x000fe40000000f00 */
[----:B------:R-:W-:-:S07]  /*0200*/  MOV R4, 0x220 ;  /* 0x0000022000047802 */ /* 0x000fce0000000f00 */
[----:B------:R-:W-:Y:S05]  /*0210*/  CALL.REL.NOINC `($__internal_0_$__cuda_sm20_sqrt_rn_f32_slowpath) ;  /* 0x0000000c00887944 */ /* 0x000fea0003c00000 */
[----:B------:R-:W-:Y:S05]  /*0220*/  BSYNC.RECONVERGENT B1 ;  /* 0x0000000000017941 */ /* 0x000fea0003800200 */
.L_x_4:
[----:B------:R-:W-:Y:S05]  /*0230*/  BRA `(.L_x_5) ;  /* 0x0000000000107947 */ /* 0x000fea0003800000 */
.L_x_3:
[----:B------:R-:W-:Y:S01]  /*0240*/  FMUL.FTZ R0, R5, R2 ;  /* 0x0000000205007220 */ /* 0x000fe20000410000 */
[----:B------:R-:W-:-:S03]  /*0250*/  FMUL.FTZ R2, R2, 0.5 ;  /* 0x3f00000002027820 */ /* 0x000fc60000410000 */
[----:B------:R-:W-:-:S04]  /*0260*/  FFMA R5, -R0, R0, R5 ;  /* 0x0000000000057223 */ /* 0x000fc80000000105 */
[----:B------:R-:W-:-:S07]  /*0270*/  FFMA R0, R5, R2, R0 ;  /* 0x0000000205007223 */ /* 0x000fce0000000000 */
.L_x_5:
[----:B------:R-:W-:Y:S05]  /*0280*/  BSYNC.RECONVERGENT B0 ;  /* 0x0000000000007941 */ /* 0x000fea0003800200 */
.L_x_2:
[----:B------:R-:W-:Y:S01]  /*0290*/  HFMA2 R2, -RZ, RZ, 0, 0 ;  /* 0x00000000ff027431 */ /* 0x000fe200000001ff */
[----:B------:R-:W-:Y:S01]  /*02a0*/  MOV R10, R0 ;  /* 0x00000000000a7202 */ /* 0x000fe20000000f00 */
[----:B------:R-:W-:Y:S01]  /*02b0*/  UMOV UR4, URZ ;  /* 0x000000ff00047c82 */ /* 0x000fe20008000000 */
[----:B------:R-:W-:-:S07]  /*02c0*/  MOV R16, RZ ;  /* 0x000000ff00107202 */ /* 0x000fce0000000f00 */
.L_x_31:
[----:B------:R-:W-:Y:S01]  /*02d0*/  FADD R9, R3, 4.8828125727595761418e-05 ;  /* 0x384ccccd03097421 */ /* 0x000fe20000000000 */
[----:B------:R-:W-:Y:S03]  /*02e0*/  BSSY.RECONVERGENT B0, `(.L_x_6) ;  /* 0x000000f000007945 */ /* 0x000fe60003800200 */
[----:B------:R-:W-:-:S04]  /*02f0*/  FFMA R5, -R9, R9, 1 ;  /* 0x3f80000009057423 */ /* 0x000fc80000000109 */
[----:B------:R0:W1:Y:S01]  /*0300*/  MUFU.RSQ R0, R5 ;  /* 0x0000000500007308 */ /* 0x0000620000001400 */
[----:B------:R-:W-:-:S04]  /*0310*/  IADD3 R4, PT, PT, R5, -0xd000000, RZ ;  /* 0xf300000005047810 */ /* 0x000fc80007ffe0ff */
[----:B------:R-:W-:-:S13]  /*0320*/  ISETP.GT.U32.AND P0, PT, R4, 0x727fffff, PT ;  /* 0x727fffff0400780c */ /* 0x000fda0003f04070 */
[----:B01----:R-:W-:Y:S05]  /*0330*/  @!P0 BRA `(.L_x_7) ;  /* 0x0000000000148947 */ /* 0x003fea0003800000 */
[----:B------:R-:W-:Y:S02]  /*0340*/  MOV R0, R5 ;  /* 0x0000000500007202 */ /* 0x000fe40000000f00 */
[----:B------:R-:W-:-:S07]  /*0350*/  MOV R4, 0x370 ;  /* 0x0000037000047802 */ /* 0x000fce0000000f00 */
[----:B------:R-:W-:Y:S05]  /*0360*/  CALL.REL.NOINC `($__internal_0_$__cuda_sm20_sqrt_rn_f32_slowpath) ;  /* 0x0000000c00347944 */ /* 0x000fea0003c00000 */
[----:B------:R-:W-:Y:S01]  /*0370*/  MOV R12, R0 ;  /* 0x00000000000c7202 */ /* 0x000fe20000000f00 */
[----:B------:R-:W-:Y:S06]  /*0380*/  BRA `(.L_x_8) ;  /* 0x0000000000107947 */ /* 0x000fec0003800000 */
.L_x_7:
[----:B------:R-:W-:Y:S01]  /*0390*/  FMUL.FTZ R12, R5, R0 ;  /* 0x00000000050c7220 */ /* 0x000fe20000410000 */
[----:B------:R-:W-:-:S03]  /*03a0*/  FMUL.FTZ R0, R0, 0.5 ;  /* 0x3f00000000007820 */ /* 0x000fc60000410000 */
[----:B------:R-:W-:-:S04]  /*03b0*/  FFMA R5, -R12, R12, R5 ;  /* 0x0000000c0c057223 */ /* 0x000fc80000000105 */
[----:B------:R-:W-:-:S07]  /*03c0*/  FFMA R12, R5, R0, R12 ;  /* 0x00000000050c7223 */ /* 0x000fce000000000c */
.L_x_8:
[----:B------:R-:W-:Y:S05]  /*03d0*/  BSYNC.RECONVERGENT B0 ;  /* 0x0000000000007941 */ /* 0x000fea0003800200 */
.L_x_6:
[C---:B------:R-:W-:Y:S01]  /*03e0*/  FADD R8, R9.reuse, 4.8828125727595761418e-05 ;  /* 0x384ccccd09087421 */ /* 0x040fe20000000000 */
[----:B------:R-:W-:Y:S01]  /*03f0*/  FMUL R5, R9, R12 ;  /* 0x0000000c09057220 */ /* 0x000fe20000400000 */
[----:B------:R-:W-:Y:S01]  /*0400*/  FADD R0, R12, R10 ;  /* 0x0000000a0c007221 */ /* 0x000fe20000000000 */
[----:B------:R-:W-:Y:S01]  /*0410*/  BSSY.RECONVERGENT B0, `(.L_x_9) ;  /* 0x0000014000007945 */ /* 0x000fe20003800200 */
[----:B------:R-:W-:Y:S01]  /*0420*/  FFMA R4, -R8, R8, 1 ;  /* 0x3f80000008047423 */ /* 0x000fe20000000108 */
[----:B------:R-:W-:Y:S01]  /*0430*/  FFMA R5, R10, R3, R5 ;  /* 0x000000030a057223 */ /* 0x000fe20000000005 */
[----:B------:R-:W-:Y:S02]  /*0440*/  FMUL R3, R0, 4.8828125727595761418e-05 ;  /* 0x384ccccd00037820 */ /* 0x000fe40000400000 */
[----:B------:R0:W1:Y:S01]  /*0450*/  MUFU.RSQ R15, R4 ;  /* 0x00000004000f7308 */ /* 0x0000620000001400 */
[----:B------:R-:W-:Y:S01]  /*0460*/  IADD3 R11, PT, PT, R4, -0xd000000, RZ ;  /* 0xf3000000040b7810 */ /* 0x000fe20007ffe0ff */
[----:B------:R-:W-:Y:S01]  /*0470*/  FMUL R5, R5, 4.8828125727595761418e-05 ;  /* 0x384ccccd05057820 */ /* 0x000fe20000400000 */
[----:B------:R-:W-:-:S02]  /*0480*/  FFMA R10, R3, 0.5, R2 ;  /* 0x3f000000030a7823 */ /* 0x000fc40000000002 */
[----:B------:R-:W-:Y:S01]  /*0490*/  ISETP.GT.U32.AND P0, PT, R11, 0x727fffff, PT ;  /* 0x727fffff0b00780c */ /* 0x000fe20003f04070 */
[----:B------:R-:W-:-:S12]  /*04a0*/  FFMA R13, R5, 0.5, R16 ;  /* 0x3f000000050d7823 */ /* 0x000fd80000000010 */
[----:B01----:R-:W-:Y:S05]  /*04b0*/  @!P0 BRA `(.L_x_10) ;  /* 0x0000000000148947 */ /* 0x003fea0003800000 */
[----:B------:R-:W-:Y:S02]  /*04c0*/  MOV R0, R4 ;  /* 0x0000000400007202 */ /* 0x000fe40000000f00 */
[----:B------:R-:W-:-:S07]  /*04d0*/  MOV R4, 0x4f0 ;  /* 0x000004f000047802 */ /* 0x000fce0000000f00 */
[----:B------:R-:W-:Y:S05]  /*04e0*/  CALL.REL.NOINC `($__internal_0_$__cuda_sm20_sqrt_rn_f32_slowpath) ;  /* 0x0000000800d47944 */ /* 0x000fea0003c00000 */
[----:B------:R-:W-:Y:S01]  /*04f0*/  MOV R11, R0 ;  /* 0x00000000000b7202 */ /* 0x000fe20000000f00 */
[----:B------:R-:W-:Y:S06]  /*0500*/  BRA `(.L_x_11) ;  /* 0x0000000000107947 */ /* 0x000fec0003800000 */
.L_x_10:
[----:B------:R-:W-:Y:S01]  /*0510*/  FMUL.FTZ R11, R4, R15 ;  /* 0x0000000f040b7220 */ /* 0x000fe20000410000 */
[----:B------:R-:W-:-:S03]  /*0520*/  FMUL.FTZ R2, R15, 0.5 ;  /* 0x3f0000000f027820 */ /* 0x000fc60000410000 */
[----:B------:R-:W-:-:S04]  /*0530*/  FFMA R0, -R11, R11, R4 ;  /* 0x0000000b0b007223 */ /* 0x000fc80000000104 */
[----:B------:R-:W-:-:S07]  /*0540*/  FFMA R11, R0, R2, R11 ;  /* 0x00000002000b7223 */ /* 0x000fce000000000b */
.L_x_11:
[----:B------:R-:W-:Y:S05]  /*0550*/  BSYNC.RECONVERGENT B0 ;  /* 0x0000000000007941 */ /* 0x000fea0003800200 */
.L_x_9:
        /* <DEDUP_REMOVED lines=19> */
.L_x_13:
[----:B------:R-:W-:Y:S01]  /*0690*/  FMUL.FTZ R9, R4, R5 ;  /* 0x0000000504097220 */ /* 0x000fe20000410000 */
[----:B------:R-:W-:-:S03]  /*06a0*/  FMUL.FTZ R3, R5, 0.5 ;  /* 0x3f00000005037820 */ /* 0x000fc60000410000 */
[----:B------:R-:W-:-:S04]  /*06b0*/  FFMA R0, -R9, R9, R4 ;  /* 0x0000000909007223 */ /* 0x000fc80000000104 */
[----:B------:R-:W-:-:S07]  /*06c0*/  FFMA R9, R0, R3, R9 ;  /* 0x0000000300097223 */ /* 0x000fce0000000009 */
.L_x_14:
[----:B------:R-:W-:Y:S05]  /*06d0*/  BSYNC.RECONVERGENT B0 ;  /* 0x0000000000007941 */ /* 0x000fea0003800200 */
.L_x_12:
        /* <DEDUP_REMOVED lines=19> */
.L_x_16:
[----:B------:R-:W-:Y:S01]  /*0810*/  FMUL.FTZ R10, R13, R4 ;  /* 0x000000040d0a7220 */ /* 0x000fe20000410000 */
[----:B------:R-:W-:-:S03]  /*0820*/  FMUL.FTZ R0, R4, 0.5 ;  /* 0x3f00000004007820 */ /* 0x000fc60000410000 */
[----:B------:R-:W-:-:S04]  /*0830*/  FFMA R5, -R10, R10, R13 ;  /* 0x0000000a0a057223 */ /* 0x000fc8000000010d */
[----:B------:R-:W-:-:S07]  /*0840*/  FFMA R10, R5, R0, R10 ;  /* 0x00000000050a7223 */ /* 0x000fce000000000a */
.L_x_17:
[----:B------:R-:W-:Y:S05]  /*0850*/  BSYNC.RECONVERGENT B0 ;  /* 0x0000000000007941 */ /* 0x000fea0003800200 */
.L_x_15:
        /* <DEDUP_REMOVED lines=19> */
.L_x_19:
[----:B------:R-:W-:Y:S01]  /*0990*/  FMUL.FTZ R11, R4, R13 ;  /* 0x0000000d040b7220 */ /* 0x000fe20000410000 */
[----:B------:R-:W-:-:S03]  /*09a0*/  FMUL.FTZ R2, R13, 0.5 ;  /* 0x3f0000000d027820 */ /* 0x000fc60000410000 */
[----:B------:R-:W-:-:S04]  /*09b0*/  FFMA R0, -R11, R11, R4 ;  /* 0x0000000b0b007223 */ /* 0x000fc80000000104 */
[----:B------:R-:W-:-:S07]  /*09c0*/  FFMA R11, R0, R2, R11 ;  /* 0x00000002000b7223 */ /* 0x000fce000000000b */
.L_x_20:
[----:B------:R-:W-:Y:S05]  /*09d0*/  BSYNC.RECONVERGENT B0 ;  /* 0x0000000000007941 */ /* 0x000fea0003800200 */
.L_x_18:
        /* <DEDUP_REMOVED lines=19> */
.L_x_22:
[----:B------:R-:W-:Y:S01]  /*0b10*/  FMUL.FTZ R13, R12, R5 ;  /* 0x000000050c0d7220 */ /* 0x000fe20000410000 */
[----:B------:R-:W-:-:S03]  /*0b20*/  FMUL.FTZ R3, R5, 0.5 ;  /* 0x3f00000005037820 */ /* 0x000fc60000410000 */
[----:B------:R-:W-:-:S04]  /*0b30*/  FFMA R0, -R13, R13, R12 ;  /* 0x0000000d0d007223 */ /* 0x000fc8000000010c */
[----:B------:R-:W-:-:S07]  /*0b40*/  FFMA R13, R0, R3, R13 ;  /* 0x00000003000d7223 */ /* 0x000fce000000000d */
.L_x_23:
[----:B------:R-:W-:Y:S05]  /*0b50*/  BSYNC.RECONVERGENT B0 ;  /* 0x0000000000007941 */ /* 0x000fea0003800200 */
.L_x_21:
        /* <DEDUP_REMOVED lines=19> */
.L_x_25:
[----:B------:R-:W-:Y:S01]  /*0c90*/  FMUL.FTZ R8, R5, R4 ;  /* 0x0000000405087220 */ /* 0x000fe20000410000 */
[----:B------:R-:W-:-:S03]  /*0ca0*/  FMUL.FTZ R0, R4, 0.5 ;  /* 0x3f00000004007820 */ /* 0x000fc60000410000 */
[----:B------:R-:W-:-:S04]  /*0cb0*/  FFMA R3, -R8, R8, R5 ;  /* 0x0000000808037223 */ /* 0x000fc80000000105 */
[----:B------:R-:W-:-:S07]  /*0cc0*/  FFMA R8, R3, R0, R8 ;  /* 0x0000000003087223 */ /* 0x000fce0000000008 */
.L_x_26:
[----:B------:R-:W-:Y:S05]  /*0cd0*/  BSYNC.RECONVERGENT B0 ;  /* 0x0000000000007941 */ /* 0x000fea0003800200 */
.L_x_24:
        /* <DEDUP_REMOVED lines=14> */
[----:B------:R-:W-:Y:S01]  /*0dc0*/  BSSY.RECONVERGENT B1, `(.L_x_29) ;  /* 0x0000004000017945 */ /* 0x000fe20003800200 */
[----:B------:R-:W-:Y:S02]  /*0dd0*/  MOV R0, R15 ;  /* 0x0000000f00007202 */ /* 0x000fe40000000f00 */
[----:B------:R-:W-:-:S07]  /*0de0*/  MOV R4, 0xe00 ;  /* 0x00000e0000047802 */ /* 0x000fce0000000f00 */
[----:B------:R-:W-:Y:S05]  /*0df0*/  CALL.REL.NOINC `($__internal_0_$__cuda_sm20_sqrt_rn_f32_slowpath) ;  /* 0x0000000000907944 */ /* 0x000fea0003c00000 */
[----:B------:R-:W-:Y:S05]  /*0e00*/  BSYNC.RECONVERGENT B1 ;  /* 0x0000000000017941 */ /* 0x000fea0003800200 */
.L_x_29:
[----:B------:R-:W-:Y:S01]  /*0e10*/  MOV R10, R0 ;  /* 0x00000000000a7202 */ /* 0x000fe20000000f00 */
[----:B------:R-:W-:Y:S06]  /*0e20*/  BRA `(.L_x_30) ;  /* 0x0000000000107947 */ /* 0x000fec0003800000 */
.L_x_28:
[----:B------:R-:W-:Y:S01]  /*0e30*/  FMUL.FTZ R10, R15, R4 ;  /* 0x000000040f0a7220 */ /* 0x000fe20000410000 */
[----:B------:R-:W-:-:S03]  /*0e40*/  FMUL.FTZ R0, R4, 0.5 ;  /* 0x3f00000004007820 */ /* 0x000fc60000410000 */
[----:B------:R-:W-:-:S04]  /*0e50*/  FFMA R5, -R10, R10, R15 ;  /* 0x0000000a0a057223 */ /* 0x000fc8000000010f */
[----:B------:R-:W-:-:S07]  /*0e60*/  FFMA R10, R5, R0, R10 ;  /* 0x00000000050a7223 */ /* 0x000fce000000000a */
.L_x_30:
[----:B------:R-:W-:Y:S05]  /*0e70*/  BSYNC.RECONVERGENT B0 ;  /* 0x0000000000007941 */ /* 0x000fea0003800200 */
.L_x_27:
[----:B------:R-:W-:Y:S01]  /*0e80*/  UIADD3 UR4, UPT, UPT, UR4, 0x8, URZ ;  /* 0x0000000804047890 */ /* 0x000fe2000fffe0ff */
[----:B------:R-:W-:Y:S01]  /*0e90*/  FMUL R0, R3, R10 ;  /* 0x0000000a03007220 */ /* 0x000fe20000400000 */
[----:B------:R-:W-:Y:S02]  /*0ea0*/  FADD R2, R10, R8 ;  /* 0x000000080a027221 */ /* 0x000fe40000000000 */
[----:B------:R-:W-:Y:S01]  /*0eb0*/  UISETP.NE.AND UP0, UPT, UR4, 0x20, UPT ;  /* 0x000000200400788c */ /* 0x000fe2000bf05270 */
[----:B------:R-:W-:Y:S01]  /*0ec0*/  FFMA R0, R9, R8, R0 ;  /* 0x0000000809007223 */ /* 0x000fe20000000000 */
[----:B------:R-:W-:-:S03]  /*0ed0*/  FMUL R2, R2, 4.8828125727595761418e-05 ;  /* 0x384ccccd02027820 */ /* 0x000fc60000400000 */
[----:B------:R-:W-:Y:S01]  /*0ee0*/  FMUL R0, R0, 4.8828125727595761418e-05 ;  /* 0x384ccccd00007820 */ /* 0x000fe20000400000 */
[----:B------:R-:W-:-:S03]  /*0ef0*/  FFMA R2, R2, 0.5, R21 ;  /* 0x3f00000002027823 */ /* 0x000fc60000000015 */
[----:B------:R-:W-:Y:S01]  /*0f00*/  FFMA R16, R0, 0.5, R11 ;  /* 0x3f00000000107823 */ /* 0x000fe2000000000b */
[----:B------:R-:W-:Y:S06]  /*0f10*/  BRA.U UP0, `(.L_x_31) ;  /* 0xfffffff100ec7547 */ /* 0x000fec000b83ffff */
[----:B------:R-:W-:Y:S01]  /*0f20*/  F2F.F64.F32 R8, R16 ;  /* 0x0000001000087310 */ /* 0x000fe20000201800 */
[----:B------:R-:W-:Y:S01]  /*0f30*/  MOV R0, 0x0 ;  /* 0x0000000000007802 */ /* 0x000fe20000000f00 */
[----:B------:R-:W0:Y:S03]  /*0f40*/  LDCU.64 UR4, c[0x4][0x8] ;  /* 0x01000100ff0477ac */ /* 0x000e260008000a00 */
[----:B------:R1:W2:Y:S01]  /*0f50*/  LDC.64 R12, c[0x4][R0] ;  /* 0x01000000000c7b82 */ /* 0x0002a20000000a00 */
[----:B------:R-:W3:Y:S02]  /*0f60*/  LDCU.64 UR36, c[0x0][0x358] ;  /* 0x00006b00ff2477ac */ /* 0x000ee40008000a00 */
[----:B------:R-:W4:Y:S01]  /*0f70*/  F2F.F64.F32 R10, R2 ;  /* 0x00000002000a7310 */ /* 0x000f220000201800 */
[----:B0-----:R-:W-:Y:S02]  /*0f80*/  MOV R4, UR4 ;  /* 0x0000000400047c02 */ /* 0x001fe40008000f00 */
[----:B------:R-:W-:Y:S01]  /*0f90*/  MOV R5, UR5 ;  /* 0x0000000500057c02 */ /* 0x000fe20008000f00 */
[----:B----4-:R1:W-:Y:S06]  /*0fa0*/  STL.128 [R1], R8 ;  /* 0x0000000801007387 */ /* 0x0103ec0000100c00 */
[----:B------:R-:W-:-:S07]  /*0fb0*/  LEPC R20, `(.L_x_32) ;  /* 0x000000001014794e */ /* 0x000fce0000000000 */
[----:B-123--:R-:W-:Y:S05]  /*0fc0*/  CALL.ABS.NOINC R12 ;  /* 0x000000000c007343 */ /* 0x00efea0003c00000 */
.L_x_32:
[----:B------:R-:W0:Y:S08]  /*0fd0*/  LDC.64 R4, c[0x0][0x380] ;  /* 0x0000e000ff047b82 */ /* 0x000e300000000a00 */
[----:B------:R-:W1:Y:S01]  /*0fe0*/  LDC.64 R6, c[0x0][0x388] ;  /* 0x0000e200ff067b82 */ /* 0x000e620000000a00 */
[----:B0-----:R-:W-:-:S05]  /*0ff0*/  IMAD.WIDE R4, R17, 0x4, R4 ;  /* 0x0000000411047825 */ /* 0x001fca00078e0204 */
[----:B------:R-:W-:Y:S01]  /*1000*/  STG.E desc[UR36][R4.64], R16 ;  /* 0x0000001004007986 */ /* 0x000fe2000c101924 */
[----:B-1----:R-:W-:-:S05]  /*1010*/  IMAD.WIDE R6, R17, 0x4, R6 ;  /* 0x0000000411067825 */ /* 0x002fca00078e0206 */
[----:B------:R-:W-:Y:S01]  /*1020*/  STG.E desc[UR36][R6.64], R2 ;  /* 0x0000000206007986 */ /* 0x000fe2000c101924 */
[----:B------:R-:W-:Y:S05]  /*1030*/  EXIT ;  /* 0x000000000000794d */ /* 0x000fea0003800000 */
        .weak           $__internal_0_$__cuda_sm20_sqrt_rn_f32_slowpath
        .type           $__internal_0_$__cuda_sm20_sqrt_rn_f32_slowpath,@function
        .size           $__internal_0_$__cuda_sm20_sqrt_rn_f32_slowpath,($__internal_1_$__cuda_sm3x_div_rn_noftz_f32_slowpath - $__internal_0_$__cuda_sm20_sqrt_rn_f32_slowpath)
$__internal_0_$__cuda_sm20_sqrt_rn_f32_slowpath:
[----:B------:R-:W-:-:S13]  /*1040*/  LOP3.LUT P0, RZ, R0, 0x7fffffff, RZ, 0xc0, !PT ;  /* 0x7fffffff00ff7812 */ /* 0x000fda000780c0ff */
[----:B------:R-:W-:Y:S01]  /*1050*/  @!P0 MOV R5, R0 ;  /* 0x0000000000058202 */ /* 0x000fe20000000f00 */
[----:B------:R-:W-:Y:S06]  /*1060*/  @!P0 BRA `(.L_x_33) ;  /* 0x0000000000408947 */ /* 0x000fec0003800000 */
[----:B------:R-:W-:-:S13]  /*1070*/  FSETP.GEU.FTZ.AND P0, PT, R0, RZ, PT ;  /* 0x000000ff0000720b */ /* 0x000fda0003f1e000 */
[----:B------:R-:W-:Y:S01]  /*1080*/  @!P0 MOV R5, 0x7fffffff ;  /* 0x7fffffff00058802 */ /* 0x000fe20000000f00 */
[----:B------:R-:W-:Y:S06]  /*1090*/  @!P0 BRA `(.L_x_33) ;  /* 0x0000000000348947 */ /* 0x000fec0003800000 */
[----:B------:R-:W-:-:S13]  /*10a0*/  FSETP.GTU.FTZ.AND P0, PT, |R0|, +INF , PT ;  /* 0x7f8000000000780b */ /* 0x000fda0003f1c200 */
[----:B------:R-:W-:Y:S01]  /*10b0*/  @P0 FADD.FTZ R5, R0, 1 ;  /* 0x3f80000000050421 */ /* 0x000fe20000010000 */
[----:B------:R-:W-:Y:S06]  /*10c0*/  @P0 BRA `(.L_x_33) ;  /* 0x0000000000280947 */ /* 0x000fec0003800000 */
[----:B------:R-:W-:-:S13]  /*10d0*/  FSETP.NEU.FTZ.AND P0, PT, |R0|, +INF , PT ;  /* 0x7f8000000000780b */ /* 0x000fda0003f1d200 */
[----:B------:R-:W-:-:S04]  /*10e0*/  @P0 FFMA R14, R0, 1.84467440737095516160e+19, RZ ;  /* 0x5f800000000e0823 */ /* 0x000fc800000000ff */
[----:B------:R-:W0:Y:S02]  /*10f0*/  @P0 MUFU.RSQ R5, R14 ;  /* 0x0000000e00050308 */ /* 0x000e240000001400 */
[----:B0-----:R-:W-:Y:S01]  /*1100*/  @P0 FMUL.FTZ R15, R14, R5 ;  /* 0x000000050e0f0220 */ /* 0x001fe20000410000 */
[----:B------:R-:W-:Y:S01]  /*1110*/  @P0 FMUL.FTZ R19, R5, 0.5 ;  /* 0x3f00000005130820 */ /* 0x000fe20000410000 */
[----:B------:R-:W-:Y:S02]  /*1120*/  @!P0 MOV R5, R0 ;  /* 0x0000000000058202 */ /* 0x000fe40000000f00 */
[----:B------:R-:W-:-:S04]  /*1130*/  @P0 FADD.FTZ R18, -R15, -RZ ;  /* 0x800000ff0f120221 */ /* 0x000fc80000010100 */
[----:B------:R-:W-:-:S04]  /*1140*/  @P0 FFMA R18, R15, R18, R14 ;  /* 0x000000120f120223 */ /* 0x000fc8000000000e */
[----:B------:R-:W-:-:S04]  /*1150*/  @P0 FFMA R18, R18, R19, R15 ;  /* 0x0000001312120223 */ /* 0x000fc8000000000f */
[----:B------:R-:W-:-:S07]  /*1160*/  @P0 FMUL.FTZ R5, R18, 2.3283064365386962891e-10 ;  /* 0x2f80000012050820 */ /* 0x000fce0000410000 */
.L_x_33:
[----:B------:R-:W-:Y:S01]  /*1170*/  MOV R0, R5 ;  /* 0x0000000500007202 */ /* 0x000fe20000000f00 */
[----:B------:R-:W-:-:S04]  /*1180*/  HFMA2 R5, -RZ, RZ, 0, 0 ;  /* 0x00000000ff057431 */ /* 0x000fc800000001ff */
[----:B------:R-:W-:Y:S05]  /*1190*/  RET.REL.NODEC R4 `(_Z7pi_kernPfS_) ;  /* 0xffffffec04987950 */ /* 0x000fea0003c3ffff */
        .weak           $__internal_1_$__cuda_sm3x_div_rn_noftz_f32_slowpath
        .type           $__internal_1_$__cuda_sm3x_div_rn_noftz_f32_slowpath,@function
        .size           $__internal_1_$__cuda_sm3x_div_rn_noftz_f32_slowpath,(.L_x_48 - $__internal_1_$__cuda_sm3x_div_rn_noftz_f32_slowpath)
$__internal_1_$__cuda_sm3x_div_rn_noftz_f32_slowpath:
[----:B------:R-:W-:Y:S01]  /*11a0*/  SHF.R.U32.HI R3, RZ, 0x17, R0 ;  /* 0x00000017ff037819 */ /* 0x000fe20000011600 */
[----:B------:R-:W-:Y:S04]  /*11b0*/  BSSY.RECONVERGENT B1, `(.L_x_34) ;  /* 0x000005c000017945 */ /* 0x000fe80003800200 */
[----:B------:R-:W-:Y:S01]  /*11c0*/  BSSY.RELIABLE B2, `(.L_x_35) ;  /* 0x000001a000027945 */ /* 0x000fe20003800100 */
[----:B------:R-:W-:Y:S02]  /*11d0*/  MOV R4, R0 ;  /* 0x0000000000047202 */ /* 0x000fe40000000f00 */
[----:B------:R-:W-:-:S04]  /*11e0*/  LOP3.LUT R3, R3, 0xff, RZ, 0xc0, !PT ;  /* 0x000000ff03037812 */ /* 0x000fc800078ec0ff */
[----:B------:R-:W-:-:S04]  /*11f0*/  IADD3 R8, PT, PT, R3, -0x1, RZ ;  /* 0xffffffff03087810 */ /* 0x000fc80007ffe0ff */
[----:B------:R-:W-:-:S13]  /*1200*/  ISETP.GT.U32.OR P0, PT, R8, 0xfd, !PT ;  /* 0x000000fd0800780c */ /* 0x000fda0007f04470 */
[----:B------:R-:W-:Y:S01]  /*1210*/  @!P0 MOV R5, RZ ;  /* 0x000000ff00058202 */ /* 0x000fe20000000f00 */
[----:B------:R-:W-:Y:S06]  /*1220*/  @!P0 BRA `(.L_x_36) ;  /* 0x00000000004c8947 */ /* 0x000fec0003800000 */
[----:B------:R-:W-:-:S13]  /*1230*/  FSETP.GTU.FTZ.AND P0, PT, |R0|, +INF , PT ;  /* 0x7f8000000000780b */ /* 0x000fda0003f1c200 */
[----:B------:R-:W-:Y:S05]  /*1240*/  @P0 BREAK.RELIABLE B2 ;  /* 0x0000000000020942 */ /* 0x000fea0003800100 */
[----:B------:R-:W-:Y:S05]  /*1250*/  @P0 BRA `(.L_x_37) ;  /* 0x0000000400400947 */ /* 0x000fea0003800000 */
[----:B------:R-:W-:-:S05]  /*1260*/  HFMA2 R5, -RZ, RZ, 4.125, 0 ;  /* 0x44200000ff057431 */ /* 0x000fca00000001ff */
[----:B------:R-:W-:-:S13]  /*1270*/  LOP3.LUT P0, RZ, R5, 0x7fffffff, R4, 0xc8, !PT ;  /* 0x7fffffff05ff7812 */ /* 0x000fda000780c804 */
[----:B------:R-:W-:Y:S05]  /*1280*/  @!P0 BREAK.RELIABLE B2 ;  /* 0x0000000000028942 */ /* 0x000fea0003800100 */
[----:B------:R-:W-:Y:S05]  /*1290*/  @!P0 BRA `(.L_x_38) ;  /* 0x0000000400288947 */ /* 0x000fea0003800000 */
[----:B------:R-:W-:-:S13]  /*12a0*/  LOP3.LUT P0, RZ, R4, 0x7fffffff, RZ, 0xc0, !PT ;  /* 0x7fffffff04ff7812 */ /* 0x000fda000780c0ff */
[----:B------:R-:W-:Y:S05]  /*12b0*/  @!P0 BREAK.RELIABLE B2 ;  /* 0x0000000000028942 */ /* 0x000fea0003800100 */
[----:B------:R-:W-:Y:S05]  /*12c0*/  @!P0 BRA `(.L_x_39) ;  /* 0x0000000400148947 */ /* 0x000fea0003800000 */
[----:B------:R-:W-:Y:S02]  /*12d0*/  FSETP.NEU.FTZ.AND P0, PT, |R0|, +INF , PT ;  /* 0x7f8000000000780b */ /* 0x000fe40003f1d200 */
[----:B------:R-:W-:-:S04]  /*12e0*/  LOP3.LUT P1, RZ, R5, 0x7fffffff, RZ, 0xc0, !PT ;  /* 0x7fffffff05ff7812 */ /* 0x000fc8000782c0ff */
[----:B------:R-:W-:-:S13]  /*12f0*/  PLOP3.LUT P0, PT, P0, P1, PT, 0x2f, 0xf2 ;  /* 0x0000000000f2781c */ /* 0x000fda0000702577 */
[----:B------:R-:W-:Y:S05]  /*1300*/  @P0 BREAK.RELIABLE B2 ;  /* 0x0000000000020942 */ /* 0x000fea0003800100 */
[----:B------:R-:W-:Y:S05]  /*1310*/  @P0 BRA `(.L_x_40) ;  /* 0x0000000000f40947 */ /* 0x000fea0003800000 */
[----:B------:R-:W-:-:S13]  /*1320*/  ISETP.GE.AND P0, PT, R8, RZ, PT ;  /* 0x000000ff0800720c */ /* 0x000fda0003f06270 */
[----:B------:R-:W-:Y:S01]  /*1330*/  @P0 MOV R5, RZ ;  /* 0x000000ff00050202 */ /* 0x000fe20000000f00 */
[----:B------:R-:W-:Y:S01]  /*1340*/  @!P0 FFMA R4, R0, 1.84467440737095516160e+19, RZ ;  /* 0x5f80000000048823 */ /* 0x000fe200000000ff */
[----:B------:R-:W-:-:S07]  /*1350*/  @!P0 MOV R5, 0xffffffc0 ;  /* 0xffffffc000058802 */ /* 0x000fce0000000f00 */
.L_x_36:
[----:B------:R-:W-:Y:S05]  /*1360*/  BSYNC.RELIABLE B2 ;  /* 0x0000000000027941 */ /* 0x000fea0003800100 */
.L_x_35:
[----:B------:R-:W-:Y:S01]  /*1370*/  UMOV UR4, 0x44200000 ;  /* 0x4420000000047882 */ /* 0x000fe20000000000 */
[----:B------:R-:W-:Y:S01]  /*1380*/  IADD3 R3, PT, PT, R3, -0x7f, RZ ;  /* 0xffffff8103037810 */ /* 0x000fe20007ffe0ff */
[----:B------:R-:W-:Y:S01]  /*1390*/  UIADD3 UR4, UPT, UPT, UR4, -0x4800000, URZ ;  /* 0xfb80000004047890 */ /* 0x000fe2000fffe0ff */
[----:B------:R-:W-:Y:S02]  /*13a0*/  BSSY.RECONVERGENT B2, `(.L_x_41) ;  /* 0x0000033000027945 */ /* 0x000fe40003800200 */
[----:B------:R-:W-:Y:S01]  /*13b0*/  IADD3 R5, PT, PT, R5, -0x9, R3 ;  /* 0xfffffff705057810 */ /* 0x000fe20007ffe003 */
[----:B------:R-:W-:Y:S02]  /*13c0*/  IMAD R0, R3, -0x800000, R4 ;  /* 0xff80000003007824 */ /* 0x000fe400078e0204 */
[----:B------:R-:W-:-:S03]  /*13d0*/  FADD.FTZ R9, -RZ, -UR4 ;  /* 0x80000004ff097e21 */ /* 0x000fc60008010100 */
[----:B------:R-:W0:Y:S02]  /*13e0*/  MUFU.RCP R8, UR4 ;  /* 0x0000000400087d08 */ /* 0x000e240008001000 */
[----:B0-----:R-:W-:-:S04]  /*13f0*/  FFMA R11, R8, R9, 1 ;  /* 0x3f800000080b7423 */ /* 0x001fc80000000009 */
[----:B------:R-:W-:-:S04]  /*1400*/  FFMA R11, R8, R11, R8 ;  /* 0x0000000b080b7223 */ /* 0x000fc80000000008 */
[----:B------:R-:W-:-:S04]  /*1410*/  FFMA R4, R0, R11, RZ ;  /* 0x0000000b00047223 */ /* 0x000fc800000000ff */
[----:B------:R-:W-:-:S04]  /*1420*/  FFMA R8, R9, R4, R0 ;  /* 0x0000000409087223 */ /* 0x000fc80000000000 */
[----:B------:R-:W-:-:S04]  /*1430*/  FFMA R8, R11, R8, R4 ;  /* 0x000000080b087223 */ /* 0x000fc80000000004 */
[----:B------:R-:W-:-:S04]  /*1440*/  FFMA R9, R9, R8, R0 ;  /* 0x0000000809097223 */ /* 0x000fc80000000000 */
[----:B------:R-:W-:-:S05]  /*1450*/  FFMA R4, R11, R9, R8 ;  /* 0x000000090b047223 */ /* 0x000fca0000000008 */
[----:B------:R-:W-:-:S04]  /*1460*/  SHF.R.U32.HI R0, RZ, 0x17, R4 ;  /* 0x00000017ff007819 */ /* 0x000fc80000011604 */
[----:B------:R-:W-:-:S04]  /*1470*/  LOP3.LUT R0, R0, 0xff, RZ, 0xc0, !PT ;  /* 0x000000ff00007812 */ /* 0x000fc800078ec0ff */
[----:B------:R-:W-:-:S04]  /*1480*/  IADD3 R10, PT, PT, R0, R5, RZ ;  /* 0x00000005000a7210 */ /* 0x000fc80007ffe0ff */
[----:B------:R-:W-:-:S04]  /*1490*/  IADD3 R0, PT, PT, R10, -0x1, RZ ;  /* 0xffffffff0a007810 */ /* 0x000fc80007ffe0ff */
[----:B------:R-:W-:-:S13]  /*14a0*/  ISETP.GE.U32.AND P0, PT, R0, 0xfe, PT ;  /* 0x000000fe0000780c */ /* 0x000fda0003f06070 */
[----:B------:R-:W-:Y:S05]  /*14b0*/  @!P0 BRA `(.L_x_42) ;  /* 0x0000000000808947 */ /* 0x000fea0003800000 */
[----:B------:R-:W-:-:S13]  /*14c0*/  ISETP.GT.AND P0, PT, R10, 0xfe, PT ;  /* 0x000000fe0a00780c */ /* 0x000fda0003f04270 */
[----:B------:R-:W-:Y:S05]  /*14d0*/  @P0 BRA `(.L_x_43) ;  /* 0x00000000006c0947 */ /* 0x000fea0003800000 */
[----:B------:R-:W-:-:S13]  /*14e0*/  ISETP.GE.AND P0, PT, R10, 0x1, PT ;  /* 0x000000010a00780c */ /* 0x000fda0003f06270 */
[----:B------:R-:W-:Y:S05]  /*14f0*/  @P0 BRA `(.L_x_44) ;  /* 0x0000000000740947 */ /* 0x000fea0003800000 */
[----:B------:R-:W-:Y:S02]  /*1500*/  ISETP.GE.AND P0, PT, R10, -0x18, PT ;  /* 0xffffffe80a00780c */ /* 0x000fe40003f06270 */
[----:B------:R-:W-:-:S11]  /*1510*/  LOP3.LUT R4, R4, 0x80000000, RZ, 0xc0, !PT ;  /* 0x8000000004047812 */ /* 0x000fd600078ec0ff */
[----:B------:R-:W-:Y:S05]  /*1520*/  @!P0 BRA `(.L_x_44) ;  /* 0x0000000000688947 */ /* 0x000fea0003800000 */
[CCC-:B------:R-:W-:Y:S01]  /*1530*/  FFMA.RZ R0, R11.reuse, R9.reuse, R8.reuse ;  /* 0x000000090b007223 */ /* 0x1c0fe2000000c008 */
[C---:B------:R-:W-:Y:S02]  /*1540*/  ISETP.NE.AND P2, PT, R10.reuse, RZ, PT ;  /* 0x000000ff0a00720c */ /* 0x040fe40003f45270 */
[----:B------:R-:W-:Y:S02]  /*1550*/  ISETP.NE.AND P1, PT, R10, RZ, PT ;  /* 0x000000ff0a00720c */ /* 0x000fe40003f25270 */
[----:B------:R-:W-:Y:S01]  /*1560*/  LOP3.LUT R3, R0, 0x7fffff, RZ, 0xc0, !PT ;  /* 0x007fffff00037812 */ /* 0x000fe200078ec0ff */
[CCC-:B------:R-:W-:Y:S01]  /*1570*/  FFMA.RP R0, R11.reuse, R9.reuse, R8.reuse ;  /* 0x000000090b007223 */ /* 0x1c0fe20000008008 */
[----:B------:R-:W-:Y:S01]  /*1580*/  FFMA.RM R11, R11, R9, R8 ;  /* 0x000000090b0b7223 */ /* 0x000fe20000004008 */
[----:B------:R-:W-:Y:S02]  /*1590*/  IADD3 R8, PT, PT, R10, 0x20, RZ ;  /* 0x000000200a087810 */ /* 0x000fe40007ffe0ff */
[----:B------:R-:W-:-:S02]  /*15a0*/  LOP3.LUT R3, R3, 0x800000, RZ, 0xfc, !PT ;  /* 0x0080000003037812 */ /* 0x000fc400078efcff */
[----:B------:R-:W-:Y:S02]  /*15b0*/  IADD3 R5, PT, PT, -R10, RZ, RZ ;  /* 0x000000ff0a057210 */ /* 0x000fe40007ffe1ff */
[----:B------:R-:W-:Y:S02]  /*15c0*/  SHF.L.U32 R8, R3, R8, RZ ;  /* 0x0000000803087219 */ /* 0x000fe400000006ff */
[----:B------:R-:W-:Y:S02]  /*15d0*/  FSETP.NEU.FTZ.AND P0, PT, R0, R11, PT ;  /* 0x0000000b0000720b */ /* 0x000fe40003f1d000 */
[----:B------:R-:W-:Y:S02]  /*15e0*/  SEL R0, R5, RZ, P2 ;  /* 0x000000ff05007207 */ /* 0x000fe40001000000 */
[----:B------:R-:W-:Y:S02]  /*15f0*/  ISETP.NE.AND P1, PT, R8, RZ, P1 ;  /* 0x000000ff0800720c */ /* 0x000fe40000f25270 */
[----:B------:R-:W-:-:S02]  /*1600*/  SHF.R.U32.HI R0, RZ, R0, R3 ;  /* 0x00000000ff007219 */ /* 0x000fc40000011603 */
[----:B------:R-:W-:Y:S02]  /*1610*/  PLOP3.LUT P0, PT, P0, P1, PT, 0xf8, 0x8f ;  /* 0x00000000008f781c */ /* 0x000fe40000703f70 */
[----:B------:R-:W-:Y:S02]  /*1620*/  SHF.R.U32.HI R8, RZ, 0x1, R0 ;  /* 0x00000001ff087819 */ /* 0x000fe40000011600 */
[----:B------:R-:W-:-:S04]  /*1630*/  SEL R3, RZ, 0x1, !P0 ;  /* 0x00000001ff037807 */ /* 0x000fc80004000000 */
[----:B------:R-:W-:-:S04]  /*1640*/  LOP3.LUT R3, R3, 0x1, R8, 0xf8, !PT ;  /* 0x0000000103037812 */ /* 0x000fc800078ef808 */
[----:B------:R-:W-:-:S04]  /*1650*/  LOP3.LUT R3, R3, R0, RZ, 0xc0, !PT ;  /* 0x0000000003037212 */ /* 0x000fc800078ec0ff */
[----:B------:R-:W-:-:S04]  /*1660*/  IADD3 R3, PT, PT, R8, R3, RZ ;  /* 0x0000000308037210 */ /* 0x000fc80007ffe0ff */
[----:B------:R-:W-:Y:S01]  /*1670*/  LOP3.LUT R4, R3, R4, RZ, 0xfc, !PT ;  /* 0x0000000403047212 */ /* 0x000fe200078efcff */
[----:B------:R-:W-:Y:S06]  /*1680*/  BRA `(.L_x_44) ;  /* 0x0000000000107947 */ /* 0x000fec0003800000 */
.L_x_43:
[----:B------:R-:W-:-:S04]  /*1690*/  LOP3.LUT R4, R4, 0x80000000, RZ, 0xc0, !PT ;  /* 0x8000000004047812 */ /* 0x000fc800078ec0ff */
[----:B------:R-:W-:Y:S01]  /*16a0*/  LOP3.LUT R4, R4, 0x7f800000, RZ, 0xfc, !PT ;  /* 0x7f80000004047812 */ /* 0x000fe200078efcff */
[----:B------:R-:W-:Y:S06]  /*16b0*/  BRA `(.L_x_44) ;  /* 0x0000000000047947 */ /* 0x000fec0003800000 */
.L_x_42:
[----:B------:R-:W-:-:S07]  /*16c0*/  LEA R4, R5, R4, 0x17 ;  /* 0x0000000405047211 */ /* 0x000fce00078eb8ff */
.L_x_44:
[----:B------:R-:W-:Y:S05]  /*16d0*/  BSYNC.RECONVERGENT B2 ;  /* 0x0000000000027941 */ /* 0x000fea0003800200 */
.L_x_41:
[----:B------:R-:W-:Y:S05]  /*16e0*/  BRA `(.L_x_45) ;  /* 0x0000000000207947 */ /* 0x000fea0003800000 */
.L_x_40:
[----:B------:R-:W-:-:S04]  /*16f0*/  LOP3.LUT R4, R5, 0x80000000, R4, 0x48, !PT ;  /* 0x8000000005047812 */ /* 0x000fc800078e4804 */
[----:B------:R-:W-:Y:S01]  /*1700*/  LOP3.LUT R4, R4, 0x7f800000, RZ, 0xfc, !PT ;  /* 0x7f80000004047812 */ /* 0x000fe200078efcff */
[----:B------:R-:W-:Y:S06]  /*1710*/  BRA `(.L_x_45) ;  /* 0x0000000000147947 */ /* 0x000fec0003800000 */
.L_x_39:
[----:B------:R-:W-:Y:S01]  /*1720*/  LOP3.LUT R4, R5, 0x80000000, R4, 0x48, !PT ;  /* 0x8000000005047812 */ /* 0x000fe200078e4804 */
[----:B------:R-:W-:Y:S06]  /*1730*/  BRA `(.L_x_45) ;  /* 0x00000000000c7947 */ /* 0x000fec0003800000 */
.L_x_38:
[----:B------:R-:W0:Y:S01]  /*1740*/  MUFU.RSQ R4, -QNAN ;  /* 0xffc0000000047908 */ /* 0x000e220000001400 */
[----:B------:R-:W-:Y:S05]  /*1750*/  BRA `(.L_x_45) ;  /* 0x0000000000047947 */ /* 0x000fea0003800000 */
.L_x_37:
[----:B------:R-:W-:-:S07]  /*1760*/  FADD.FTZ R4, R0, 640 ;  /* 0x4420000000047421 */ /* 0x000fce0000010000 */
.L_x_45:
[----:B------:R-:W-:Y:S05]  /*1770*/  BSYNC.RECONVERGENT B1 ;  /* 0x0000000000017941 */ /* 0x000fea0003800200 */
.L_x_34:
[----:B------:R-:W-:-:S04]  /*1780*/  HFMA2 R3, -RZ, RZ, 0, 0 ;  /* 0x00000000ff037431 */ /* 0x000fc800000001ff */
[----:B0-----:R-:W-:Y:S05]  /*1790*/  RET.REL.NODEC R2 `(_Z7pi_kernPfS_) ;  /* 0xffffffe802187950 */ /* 0x001fea0003c3ffff */
.L_x_46:
[----:B------:R-:W-:-:S00]  /*17a0*/  BRA `(.L_x_46) ;  /* 0xfffffffc00fc7947 */ /* 0x000fc0000383ffff */
[----:B------:R-:W-:-:S00]  /*17b0*/  NOP ;  /* 0x0000000000007918 */ /* 0x000fc00000000000 */
        /* <DEDUP_REMOVED lines=12> */
.L_x_48:


//--------------------- .nv.global.init           --------------------------
	.section	.nv.global.init,"aw",@progbits
.nv.global.init:
	.type		$str,@object
	.size		$str,(.L_0 - $str)
$str:
        /*0000*/ 	.byte	0x25, 0x66, 0x2c, 0x20, 0x25, 0x66, 0x0a, 0x00
.L_0:


//--------------------- .nv.shared.reserved.0     --------------------------
	.section	.nv.shared.reserved.0,"aw",@nobits
	.weak		__nv_reservedSMEM_offset_0_alias
	.size		__nv_reservedSMEM_offset_0_alias, 0, 64
	.other		__nv_reservedSMEM_offset_0_alias,@"STO_CUDA_RESERVED_SHARED STV_DEFAULT"
__nv_reservedSMEM_offset_0_alias:
	.zero		0
	.zero		64


//--------------------- .nv.constant0._Z7pi_kernPfS_ --------------------------
	.section	.nv.constant0._Z7pi_kernPfS_,"a",@progbits
	.sectionflags	@""
	.align	4
.nv.constant0._Z7pi_kernPfS_:
	.zero		912


//--------------------- SYMBOLS --------------------------

	.type		.nv.reservedSmem.offset0,@object
	.size		.nv.reservedSmem.offset0,0x4
	.type		vprintf,@function
